//
// Generated by NVIDIA NVVM Compiler
//
// Compiler Build ID: CL-36424714
// Cuda compilation tools, release 13.0, V13.0.88
// Based on NVVM 20.0.0
//

.version 9.0
.target sm_100
.address_size 64

	// .globl	_Z9transposePfj

.visible .entry _Z9transposePfj(
	.param .u64 .ptr .align 1 _Z9transposePfj_param_0,
	.param .u32 _Z9transposePfj_param_1
)
{
	.reg .pred 	%p<4>;
	.reg .b32 	%r<13>;
	.reg .b32 	%f<3>;
	.reg .b64 	%rd<7>;

	ld.param.u64 	%rd1, [_Z9transposePfj_param_0];
	ld.param.u32 	%r3, [_Z9transposePfj_param_1];
	mov.u32 	%r4, %ntid.x;
	mov.u32 	%r5, %ctaid.x;
	mov.u32 	%r6, %tid.x;
	mad.lo.s32 	%r1, %r4, %r5, %r6;
	mov.u32 	%r7, %ntid.y;
	mov.u32 	%r8, %ctaid.y;
	mov.u32 	%r9, %tid.y;
	mad.lo.s32 	%r2, %r7, %r8, %r9;
	max.u32 	%r10, %r1, %r2;
	setp.ge.u32 	%p1, %r10, %r3;
	setp.le.s32 	%p2, %r2, %r1;
	or.pred  	%p3, %p2, %p1;
	@%p3 bra 	$L__BB0_2;
	cvta.to.global.u64 	%rd2, %rd1;
	mad.lo.s32 	%r11, %r3, %r1, %r2;
	mad.lo.s32 	%r12, %r3, %r2, %r1;
	mul.wide.u32 	%rd3, %r11, 4;
	add.s64 	%rd4, %rd2, %rd3;
	ld.global.f32 	%f1, [%rd4];
	mul.wide.u32 	%rd5, %r12, 4;
	add.s64 	%rd6, %rd2, %rd5;
	ld.global.f32 	%f2, [%rd6];
	st.global.f32 	[%rd4], %f2;
	st.global.f32 	[%rd6], %f1;
$L__BB0_2:
	ret;

}
	// .globl	_Z7reversePfj
.visible .entry _Z7reversePfj(
	.param .u64 .ptr .align 1 _Z7reversePfj_param_0,
	.param .u32 _Z7reversePfj_param_1
)
{
	.reg .pred 	%p<4>;
	.reg .b32 	%r<16>;
	.reg .b32 	%f<3>;
	.reg .b64 	%rd<7>;

	ld.param.u64 	%rd1, [_Z7reversePfj_param_0];
	ld.param.u32 	%r3, [_Z7reversePfj_param_1];
	mov.u32 	%r4, %ntid.x;
	mov.u32 	%r5, %ctaid.x;
	mov.u32 	%r6, %tid.x;
	mad.lo.s32 	%r1, %r4, %r5, %r6;
	mov.u32 	%r7, %ntid.y;
	mov.u32 	%r8, %ctaid.y;
	mov.u32 	%r9, %tid.y;
	mad.lo.s32 	%r2, %r7, %r8, %r9;
	setp.ge.u32 	%p1, %r1, %r3;
	shr.u32 	%r10, %r3, 1;
	setp.ge.u32 	%p2, %r2, %r10;
	or.pred  	%p3, %p1, %p2;
	@%p3 bra 	$L__BB1_2;
	cvta.to.global.u64 	%rd2, %rd1;
	mul.lo.s32 	%r11, %r3, %r1;
	add.s32 	%r12, %r11, %r2;
	not.b32 	%r13, %r2;
	add.s32 	%r14, %r3, %r13;
	add.s32 	%r15, %r14, %r11;
	mul.wide.u32 	%rd3, %r12, 4;
	add.s64 	%rd4, %rd2, %rd3;
	ld.global.f32 	%f1, [%rd4];
	mul.wide.u32 	%rd5, %r15, 4;
	add.s64 	%rd6, %rd2, %rd5;
	ld.global.f32 	%f2, [%rd6];
	st.global.f32 	[%rd4], %f2;
	st.global.f32 	[%rd6], %f1;
$L__BB1_2:
	ret;

}


// ===== COMPILED SASS (sm_100) =====

	.target	sm_100

	.elftype	@"ET_EXEC"


//--------------------- .note.nv.tkinfo           --------------------------
	.section	.note.nv.tkinfo,"",@"SHT_NOTE"
	.sectionflags	@"SHF_NOTE_NV_TKINFO"
	.tkinfo
        /*0018*/ 	.word	0x00000002
        /*0030*/ 	.string	""
        /*0030*/ 	.string	"ptxas"
        /*0030*/ 	.string	"Cuda compilation tools, release 13.0, V13.0.88"
        /*0030*/ 	.string	"Build cuda_13.0.r13.0/compiler.36424714_0"
        /*0030*/ 	.string	"-arch sm_100 -m 64 "



//--------------------- .note.nv.cuinfo           --------------------------
	.section	.note.nv.cuinfo,"",@"SHT_NOTE"
	.sectionflags	@"SHF_NOTE_NV_CUINFO"
        /*0018*/ 	.short	0x0002
        /*001a*/ 	.short	0x0064
        /*001c*/ 	.short	0x0082
	.zero		2


//--------------------- .nv.info                  --------------------------
	.section	.nv.info,"",@"SHT_CUDA_INFO"
	.align	4


	//----- nvinfo : EIATTR_REGCOUNT
	.align		4
        /*0000*/ 	.byte	0x04, 0x2f
        /*0002*/ 	.short	(.L_1 - .L_0)
	.align		4
.L_0:
        /*0004*/ 	.word	index@(_Z9transposePfj)
        /*0008*/ 	.word	0x0000000c


	//----- nvinfo : EIATTR_FRAME_SIZE
	.align		4
.L_1:
        /*000c*/ 	.byte	0x04, 0x11
        /*000e*/ 	.short	(.L_3 - .L_2)
	.align		4
.L_2:
        /*0010*/ 	.word	index@(_Z9transposePfj)
        /*0014*/ 	.word	0x00000000


	//----- nvinfo : EIATTR_REGCOUNT
	.align		4
.L_3:
        /*0018*/ 	.byte	0x04, 0x2f
        /*001a*/ 	.short	(.L_5 - .L_4)
	.align		4
.L_4:
        /*001c*/ 	.word	index@(_Z7reversePfj)
        /*0020*/ 	.word	0x0000000c


	//----- nvinfo : EIATTR_FRAME_SIZE
	.align		4
.L_5:
        /*0024*/ 	.byte	0x04, 0x11
        /*0026*/ 	.short	(.L_7 - .L_6)
	.align		4
.L_6:
        /*0028*/ 	.word	index@(_Z7reversePfj)
        /*002c*/ 	.word	0x00000000


	//----- nvinfo : EIATTR_MIN_STACK_SIZE
	.align		4
.L_7:
        /*0030*/ 	.byte	0x04, 0x12
        /*0032*/ 	.short	(.L_9 - .L_8)
	.align		4
.L_8:
        /*0034*/ 	.word	index@(_Z7reversePfj)
        /*0038*/ 	.word	0x00000000


	//----- nvinfo : EIATTR_MIN_STACK_SIZE
	.align		4
.L_9:
        /*003c*/ 	.byte	0x04, 0x12
        /*003e*/ 	.short	(.L_11 - .L_10)
	.align		4
.L_10:
        /*0040*/ 	.word	index@(_Z9transposePfj)
        /*0044*/ 	.word	0x00000000
.L_11:


//--------------------- .nv.compat                --------------------------
	.section	.nv.compat,"",@"SHT_CUDA_COMPAT_INFO"
	.align	4
        /*0000*/ 	.byte	0x02, 0x09, 0x00, 0x00, 0x02, 0x02, 0x01, 0x00, 0x02, 0x05, 0x05, 0x00, 0x03, 0x07, 0x01, 0x01
        /*0010*/ 	.byte	0x02, 0x03, 0x00, 0x00, 0x02, 0x06, 0x01, 0x00, 0x04, 0x0b, 0x08, 0x00, 0x09, 0x00, 0x00, 0x00
        /*0020*/ 	.byte	0x00, 0x00, 0x00, 0x00


//--------------------- .nv.info._Z7reversePfj    --------------------------
	.section	.nv.info._Z7reversePfj,"",@"SHT_CUDA_INFO"
	.sectionflags	@""
	.align	4


	//----- nvinfo : EIATTR_CUDA_API_VERSION
	.align		4
        /*0000*/ 	.byte	0x04, 0x37
        /*0002*/ 	.short	(.L_13 - .L_12)
.L_12:
        /*0004*/ 	.word	0x00000082


	//----- nvinfo : EIATTR_KPARAM_INFO
	.align		4
.L_13:
        /*0008*/ 	.byte	0x04, 0x17
        /*000a*/ 	.short	(.L_15 - .L_14)
.L_14:
        /*000c*/ 	.word	0x00000000
        /*0010*/ 	.short	0x0001
        /*0012*/ 	.short	0x0008
        /*0014*/ 	.byte	0x00, 0xf0, 0x11, 0x00


	//----- nvinfo : EIATTR_KPARAM_INFO
	.align		4
.L_15:
        /*0018*/ 	.byte	0x04, 0x17
        /*001a*/ 	.short	(.L_17 - .L_16)
.L_16:
        /*001c*/ 	.word	0x00000000
        /*0020*/ 	.short	0x0000
        /*0022*/ 	.short	0x0000
        /*0024*/ 	.byte	0x00, 0xf5, 0x21, 0x00


	//----- nvinfo : EIATTR_SPARSE_MMA_MASK
	.align		4
.L_17:
        /*0028*/ 	.byte	0x03, 0x50
        /*002a*/ 	.short	0x0000


	//----- nvinfo : EIATTR_MAXREG_COUNT
	.align		4
        /*002c*/ 	.byte	0x03, 0x1b
        /*002e*/ 	.short	0x00ff


	//----- nvinfo : EIATTR_MERCURY_ISA_VERSION
	.align		4
        /*0030*/ 	.byte	0x03, 0x5f
        /*0032*/ 	.short	0x0101


	//----- nvinfo : EIATTR_VRC_CTA_INIT_COUNT
	.align		4
        /*0034*/ 	.byte	0x02, 0x4a
	.zero		1
	.zero		1


	//----- nvinfo : EIATTR_EXIT_INSTR_OFFSETS
	.align		4
        /*0038*/ 	.byte	0x04, 0x1c
        /*003a*/ 	.short	(.L_19 - .L_18)


	//   ....[0]....
.L_18:
        /*003c*/ 	.word	0x000000d0


	//   ....[1]....
        /*0040*/ 	.word	0x000001a0


	//----- nvinfo : EIATTR_CBANK_PARAM_SIZE
	.align		4
.L_19:
        /*0044*/ 	.byte	0x03, 0x19
        /*0046*/ 	.short	0x000c


	//----- nvinfo : EIATTR_PARAM_CBANK
	.align		4
        /*0048*/ 	.byte	0x04, 0x0a
        /*004a*/ 	.short	(.L_21 - .L_20)
	.align		4
.L_20:
        /*004c*/ 	.word	index@(.nv.constant0._Z7reversePfj)
        /*0050*/ 	.short	0x0380
        /*0052*/ 	.short	0x000c


	//----- nvinfo : EIATTR_SW_WAR
	.align		4
.L_21:
        /*0054*/ 	.byte	0x04, 0x36
        /*0056*/ 	.short	(.L_23 - .L_22)
.L_22:
        /*0058*/ 	.word	0x00000008
.L_23:


//--------------------- .nv.info._Z9transposePfj  --------------------------
	.section	.nv.info._Z9transposePfj,"",@"SHT_CUDA_INFO"
	.sectionflags	@""
	.align	4


	//----- nvinfo : EIATTR_CUDA_API_VERSION
	.align		4
        /*0000*/ 	.byte	0x04, 0x37
        /*0002*/ 	.short	(.L_25 - .L_24)
.L_24:
        /*0004*/ 	.word	0x00000082


	//----- nvinfo : EIATTR_KPARAM_INFO
	.align		4
.L_25:
        /*0008*/ 	.byte	0x04, 0x17
        /*000a*/ 	.short	(.L_27 - .L_26)
.L_26:
        /*000c*/ 	.word	0x00000000
        /*0010*/ 	.short	0x0001
        /*0012*/ 	.short	0x0008
        /*0014*/ 	.byte	0x00, 0xf0, 0x11, 0x00


	//----- nvinfo : EIATTR_KPARAM_INFO
	.align		4
.L_27:
        /*0018*/ 	.byte	0x04, 0x17
        /*001a*/ 	.short	(.L_29 - .L_28)
.L_28:
        /*001c*/ 	.word	0x00000000
        /*0020*/ 	.short	0x0000
        /*0022*/ 	.short	0x0000
        /*0024*/ 	.byte	0x00, 0xf5, 0x21, 0x00


	//----- nvinfo : EIATTR_SPARSE_MMA_MASK
	.align		4
.L_29:
        /*0028*/ 	.byte	0x03, 0x50
        /*002a*/ 	.short	0x0000


	//----- nvinfo : EIATTR_MAXREG_COUNT
	.align		4
        /*002c*/ 	.byte	0x03, 0x1b
        /*002e*/ 	.short	0x00ff


	//----- nvinfo : EIATTR_MERCURY_ISA_VERSION
	.align		4
        /*0030*/ 	.byte	0x03, 0x5f
        /*0032*/ 	.short	0x0101


	//----- nvinfo : EIATTR_VRC_CTA_INIT_COUNT
	.align		4
        /*0034*/ 	.byte	0x02, 0x4a
	.zero		1
	.zero		1


	//----- nvinfo : EIATTR_EXIT_INSTR_OFFSETS
	.align		4
        /*0038*/ 	.byte	0x04, 0x1c
        /*003a*/ 	.short	(.L_31 - .L_30)


	//   ....[0]....
.L_30:
        /*003c*/ 	.word	0x000000d0


	//   ....[1]....
        /*0040*/ 	.word	0x00000180


	//----- nvinfo : EIATTR_CBANK_PARAM_SIZE
	.align		4
.L_31:
        /*0044*/ 	.byte	0x03, 0x19
        /*0046*/ 	.short	0x000c


	//----- nvinfo : EIATTR_PARAM_CBANK
	.align		4
        /*0048*/ 	.byte	0x04, 0x0a
        /*004a*/ 	.short	(.L_33 - .L_32)
	.align		4
.L_32:
        /*004c*/ 	.word	index@(.nv.constant0._Z9transposePfj)
        /*0050*/ 	.short	0x0380
        /*0052*/ 	.short	0x000c


	//----- nvinfo : EIATTR_SW_WAR
	.align		4
.L_33:
        /*0054*/ 	.byte	0x04, 0x36
        /*0056*/ 	.short	(.L_35 - .L_34)
.L_34:
        /*0058*/ 	.word	0x00000008
.L_35:


//--------------------- .nv.callgraph             --------------------------
	.section	.nv.callgraph,"",@"SHT_CUDA_CALLGRAPH"
	.align	4
	.sectionentsize	8
	.align		4
        /*0000*/ 	.word	0x00000000
	.align		4
        /*0004*/ 	.word	0xffffffff
	.align		4
        /*0008*/ 	.word	0x00000000
	.align		4
        /*000c*/ 	.word	0xfffffffe
	.align		4
        /*0010*/ 	.word	0x00000000
	.align		4
        /*0014*/ 	.word	0xfffffffd
	.align		4
        /*0018*/ 	.word	0x00000000
	.align		4
        /*001c*/ 	.word	0xfffffffc


//--------------------- .text._Z7reversePfj       --------------------------
	.section	.text._Z7reversePfj,"ax",@progbits
	.align	128
        .global         _Z7reversePfj
        .type           _Z7reversePfj,@function
        .size           _Z7reversePfj,(.L_x_2 - _Z7reversePfj)
        .other          _Z7reversePfj,@"STO_CUDA_ENTRY STV_DEFAULT"
_Z7reversePfj:
.text._Z7reversePfj:
[----:B------:R-:W-:Y:S01]  /*0000*/  LDC R1, c[0x0][0x37c] ;  /* 0x0000df00ff017b82 */ /* 0x000fe20000000800 */
[----:B------:R-:W0:Y:S01]  /*0010*/  S2R R5, SR_CTAID.Y ;  /* 0x0000000000057919 */ /* 0x000e220000002600 */
[----:B------:R-:W1:Y:S01]  /*0020*/  LDCU UR5, c[0x0][0x360] ;  /* 0x00006c00ff0577ac */ /* 0x000e620008000800 */
[----:B------:R-:W0:Y:S01]  /*0030*/  S2R R2, SR_TID.Y ;  /* 0x0000000000027919 */ /* 0x000e220000002200 */
[----:B------:R-:W2:Y:S01]  /*0040*/  LDCU UR7, c[0x0][0x388] ;  /* 0x00007100ff0777ac */ /* 0x000ea20008000800 */
[----:B------:R-:W1:Y:S01]  /*0050*/  S2R R0, SR_CTAID.X ;  /* 0x0000000000007919 */ /* 0x000e620000002500 */
[----:B------:R-:W0:Y:S01]  /*0060*/  LDCU UR6, c[0x0][0x364] ;  /* 0x00006c80ff0677ac */ /* 0x000e220008000800 */
[----:B------:R-:W1:Y:S01]  /*0070*/  S2R R3, SR_TID.X ;  /* 0x0000000000037919 */ /* 0x000e620000002100 */
[----:B--2---:R-:W-:Y:S01]  /*0080*/  USHF.R.U32.HI UR4, URZ, 0x1, UR7 ;  /* 0x00000001ff047899 */ /* 0x004fe20008011607 */
[----:B0-----:R-:W-:-:S05]  /*0090*/  IMAD R5, R5, UR6, R2 ;  /* 0x0000000605057c24 */ /* 0x001fca000f8e0202 */
[----:B------:R-:W-:Y:S01]  /*00a0*/  ISETP.GE.U32.AND P0, PT, R5, UR4, PT ;  /* 0x0000000405007c0c */ /* 0x000fe2000bf06070 */
[----:B-1----:R-:W-:-:S05]  /*00b0*/  IMAD R0, R0, UR5, R3 ;  /* 0x0000000500007c24 */ /* 0x002fca000f8e0203 */
[----:B------:R-:W-:-:S13]  /*00c0*/  ISETP.GE.U32.OR P0, PT, R0, UR7, P0 ;  /* 0x0000000700007c0c */ /* 0x000fda0008706470 */
[----:B------:R-:W-:Y:S05]  /*00d0*/  @P0 EXIT ;  /* 0x000000000000094d */ /* 0x000fea0003800000 */
[----:B------:R-:W0:Y:S01]  /*00e0*/  LDC.64 R2, c[0x0][0x380] ;  /* 0x0000e000ff027b82 */ /* 0x000e220000000a00 */
[----:B------:R-:W1:Y:S01]  /*00f0*/  LDCU.64 UR4, c[0x0][0x358] ;  /* 0x00006b00ff0477ac */ /* 0x000e620008000a00 */
[----:B------:R-:W-:-:S04]  /*0100*/  LOP3.LUT R4, RZ, R5, RZ, 0x33, !PT ;  /* 0x00000005ff047212 */ /* 0x000fc800078e33ff */
[----:B------:R-:W-:-:S05]  /*0110*/  IADD3 R7, PT, PT, R4, UR7, RZ ;  /* 0x0000000704077c10 */ /* 0x000fca000fffe0ff */
[C---:B------:R-:W-:Y:S02]  /*0120*/  IMAD R9, R0.reuse, UR7, R7 ;  /* 0x0000000700097c24 */ /* 0x040fe4000f8e0207 */
[----:B------:R-:W-:Y:S02]  /*0130*/  IMAD R7, R0, UR7, R5 ;  /* 0x0000000700077c24 */ /* 0x000fe4000f8e0205 */
[----:B0-----:R-:W-:-:S04]  /*0140*/  IMAD.WIDE.U32 R4, R9, 0x4, R2 ;  /* 0x0000000409047825 */ /* 0x001fc800078e0002 */
[----:B------:R-:W-:Y:S01]  /*0150*/  IMAD.WIDE.U32 R2, R7, 0x4, R2 ;  /* 0x0000000407027825 */ /* 0x000fe200078e0002 */
[----:B-1----:R-:W2:Y:S04]  /*0160*/  LDG.E R9, desc[UR4][R4.64] ;  /* 0x0000000404097981 */ /* 0x002ea8000c1e1900 */
[----:B------:R-:W3:Y:S04]  /*0170*/  LDG.E R7, desc[UR4][R2.64] ;  /* 0x0000000402077981 */ /* 0x000ee8000c1e1900 */
[----:B--2---:R-:W-:Y:S04]  /*0180*/  STG.E desc[UR4][R2.64], R9 ;  /* 0x0000000902007986 */ /* 0x004fe8000c101904 */
[----:B---3--:R-:W-:Y:S01]  /*0190*/  STG.E desc[UR4][R4.64], R7 ;  /* 0x0000000704007986 */ /* 0x008fe2000c101904 */
[----:B------:R-:W-:Y:S05]  /*01a0*/  EXIT ;  /* 0x000000000000794d */ /* 0x000fea0003800000 */
.L_x_0:
[----:B------:R-:W-:-:S00]  /*01b0*/  BRA `(.L_x_0) ;  /* 0xfffffffc00fc7947 */ /* 0x000fc0000383ffff */
[----:B------:R-:W-:-:S00]  /*01c0*/  NOP ;  /* 0x0000000000007918 */ /* 0x000fc00000000000 */
        /* <DEDUP_REMOVED lines=11> */
.L_x_2:


//--------------------- .text._Z9transposePfj     --------------------------
	.section	.text._Z9transposePfj,"ax",@progbits
	.align	128
        .global         _Z9transposePfj
        .type           _Z9transposePfj,@function
        .size           _Z9transposePfj,(.L_x_3 - _Z9transposePfj)
        .other          _Z9transposePfj,@"STO_CUDA_ENTRY STV_DEFAULT"
_Z9transposePfj:
.text._Z9transposePfj:
[----:B------:R-:W-:Y:S01]  /*0000*/  LDC R1, c[0x0][0x37c] ;  /* 0x0000df00ff017b82 */ /* 0x000fe20000000800 */
[----:B------:R-:W0:Y:S01]  /*0010*/  S2R R0, SR_CTAID.X ;  /* 0x0000000000007919 */ /* 0x000e220000002500 */
[----:B------:R-:W0:Y:S01]  /*0020*/  LDCU UR4, c[0x0][0x360] ;  /* 0x00006c00ff0477ac */ /* 0x000e220008000800 */
[----:B------:R-:W0:Y:S01]  /*0030*/  S2R R3, SR_TID.X ;  /* 0x0000000000037919 */ /* 0x000e220000002100 */
[----:B------:R-:W1:Y:S01]  /*0040*/  LDCU UR5, c[0x0][0x364] ;  /* 0x00006c80ff0577ac */ /* 0x000e620008000800 */
[----:B------:R-:W1:Y:S01]  /*0050*/  S2R R5, SR_CTAID.Y ;  /* 0x0000000000057919 */ /* 0x000e620000002600 */
[----:B------:R-:W2:Y:S01]  /*0060*/  LDCU UR6, c[0x0][0x388] ;  /* 0x00007100ff0677ac */ /* 0x000ea20008000800 */
[----:B------:R-:W1:Y:S01]  /*0070*/  S2R R2, SR_TID.Y ;  /* 0x0000000000027919 */ /* 0x000e620000002200 */
[----:B0-----:R-:W-:Y:S02]  /*0080*/  IMAD R0, R0, UR4, R3 ;  /* 0x0000000400007c24 */ /* 0x001fe4000f8e0203 */
[----:B-1----:R-:W-:-:S05]  /*0090*/  IMAD R5, R5, UR5, R2 ;  /* 0x0000000505057c24 */ /* 0x002fca000f8e0202 */
[----:B------:R-:W-:-:S04]  /*00a0*/  VIMNMX.U32 R2, PT, PT, R0, R5, !PT ;  /* 0x0000000500027248 */ /* 0x000fc80007fe0000 */
[----:B--2---:R-:W-:-:S04]  /*00b0*/  ISETP.GE.U32.AND P0, PT, R2, UR6, PT ;  /* 0x0000000602007c0c */ /* 0x004fc8000bf06070 */
[----:B------:R-:W-:-:S13]  /*00c0*/  ISETP.LE.OR P0, PT, R5, R0, P0 ;  /* 0x000000000500720c */ /* 0x000fda0000703670 */
[----:B------:R-:W-:Y:S05]  /*00d0*/  @P0 EXIT ;  /* 0x000000000000094d */ /* 0x000fea0003800000 */
[----:B------:R-:W0:Y:S01]  /*00e0*/  LDC.64 R2, c[0x0][0x380] ;  /* 0x0000e000ff027b82 */ /* 0x000e220000000a00 */
[----:B------:R-:W1:Y:S01]  /*00f0*/  LDCU.64 UR4, c[0x0][0x358] ;  /* 0x00006b00ff0477ac */ /* 0x000e620008000a00 */
[----:B------:R-:W-:Y:S02]  /*0100*/  IMAD R9, R5, UR6, R0 ;  /* 0x0000000605097c24 */ /* 0x000fe4000f8e0200 */
        /* <DEDUP_REMOVED lines=8> */
.L_x_1:
        /* <DEDUP_REMOVED lines=15> */
.L_x_3:


//--------------------- .nv.shared.reserved.0     --------------------------
	.section	.nv.shared.reserved.0,"aw",@nobits
	.weak		__nv_reservedSMEM_offset_0_alias
	.size		__nv_reservedSMEM_offset_0_alias, 0, 64
	.other		__nv_reservedSMEM_offset_0_alias,@"STO_CUDA_RESERVED_SHARED STV_DEFAULT"
__nv_reservedSMEM_offset_0_alias:
	.zero		0
	.zero		64


//--------------------- .nv.constant0._Z7reversePfj --------------------------
	.section	.nv.constant0._Z7reversePfj,"a",@progbits
	.sectionflags	@""
	.align	4
.nv.constant0._Z7reversePfj:
	.zero		908


//--------------------- .nv.constant0._Z9transposePfj --------------------------
	.section	.nv.constant0._Z9transposePfj,"a",@progbits
	.sectionflags	@""
	.align	4
.nv.constant0._Z9transposePfj:
	.zero		908


//--------------------- SYMBOLS --------------------------

	.type		.nv.reservedSmem.offset0,@object
	.size		.nv.reservedSmem.offset0,0x4
